//
// Generated by NVIDIA NVVM Compiler
//
// Compiler Build ID: CL-36424714
// Cuda compilation tools, release 13.0, V13.0.88
// Based on NVVM 20.0.0
//

.version 9.0
.target sm_100
.address_size 64

	// .globl	_Z10gpu_kernelPfi

.visible .entry _Z10gpu_kernelPfi(
	.param .u64 .ptr .align 1 _Z10gpu_kernelPfi_param_0,
	.param .u32 _Z10gpu_kernelPfi_param_1
)
{
	.reg .pred 	%p<2>;
	.reg .b32 	%r<6>;
	.reg .b32 	%f<3>;
	.reg .b64 	%rd<5>;

	ld.param.u64 	%rd1, [_Z10gpu_kernelPfi_param_0];
	ld.param.u32 	%r2, [_Z10gpu_kernelPfi_param_1];
	mov.u32 	%r3, %ctaid.x;
	mov.u32 	%r4, %ntid.x;
	mov.u32 	%r5, %tid.x;
	mad.lo.s32 	%r1, %r3, %r4, %r5;
	setp.ge.s32 	%p1, %r1, %r2;
	@%p1 bra 	$L__BB0_2;
	cvta.to.global.u64 	%rd2, %rd1;
	mul.wide.s32 	%rd3, %r1, 4;
	add.s64 	%rd4, %rd2, %rd3;
	ld.global.f32 	%f1, [%rd4];
	add.f32 	%f2, %f1, %f1;
	st.global.f32 	[%rd4], %f2;
$L__BB0_2:
	ret;

}


// ===== COMPILED SASS (sm_100) =====

	.target	sm_100

	.elftype	@"ET_EXEC"


//--------------------- .note.nv.tkinfo           --------------------------
	.section	.note.nv.tkinfo,"",@"SHT_NOTE"
	.sectionflags	@"SHF_NOTE_NV_TKINFO"
	.tkinfo
        /*0018*/ 	.word	0x00000002
        /*0030*/ 	.string	""
        /*0030*/ 	.string	"ptxas"
        /*0030*/ 	.string	"Cuda compilation tools, release 13.0, V13.0.88"
        /*0030*/ 	.string	"Build cuda_13.0.r13.0/compiler.36424714_0"
        /*0030*/ 	.string	"-arch sm_100 -m 64 "



//--------------------- .note.nv.cuinfo           --------------------------
	.section	.note.nv.cuinfo,"",@"SHT_NOTE"
	.sectionflags	@"SHF_NOTE_NV_CUINFO"
        /*0018*/ 	.short	0x0002
        /*001a*/ 	.short	0x0064
        /*001c*/ 	.short	0x0082
	.zero		2


//--------------------- .nv.info                  --------------------------
	.section	.nv.info,"",@"SHT_CUDA_INFO"
	.align	4


	//----- nvinfo : EIATTR_REGCOUNT
	.align		4
        /*0000*/ 	.byte	0x04, 0x2f
        /*0002*/ 	.short	(.L_1 - .L_0)
	.align		4
.L_0:
        /*0004*/ 	.word	index@(_Z10gpu_kernelPfi)
        /*0008*/ 	.word	0x00000008


	//----- nvinfo : EIATTR_FRAME_SIZE
	.align		4
.L_1:
        /*000c*/ 	.byte	0x04, 0x11
        /*000e*/ 	.short	(.L_3 - .L_2)
	.align		4
.L_2:
        /*0010*/ 	.word	index@(_Z10gpu_kernelPfi)
        /*0014*/ 	.word	0x00000000


	//----- nvinfo : EIATTR_MIN_STACK_SIZE
	.align		4
.L_3:
        /*0018*/ 	.byte	0x04, 0x12
        /*001a*/ 	.short	(.L_5 - .L_4)
	.align		4
.L_4:
        /*001c*/ 	.word	index@(_Z10gpu_kernelPfi)
        /*0020*/ 	.word	0x00000000
.L_5:


//--------------------- .nv.compat                --------------------------
	.section	.nv.compat,"",@"SHT_CUDA_COMPAT_INFO"
	.align	4
        /*0000*/ 	.byte	0x02, 0x09, 0x00, 0x00, 0x02, 0x02, 0x01, 0x00, 0x02, 0x05, 0x05, 0x00, 0x03, 0x07, 0x01, 0x01
        /*0010*/ 	.byte	0x02, 0x03, 0x00, 0x00, 0x02, 0x06, 0x01, 0x00, 0x04, 0x0b, 0x08, 0x00, 0x09, 0x00, 0x00, 0x00
        /*0020*/ 	.byte	0x00, 0x00, 0x00, 0x00


//--------------------- .nv.info._Z10gpu_kernelPfi --------------------------
	.section	.nv.info._Z10gpu_kernelPfi,"",@"SHT_CUDA_INFO"
	.sectionflags	@""
	.align	4


	//----- nvinfo : EIATTR_CUDA_API_VERSION
	.align		4
        /*0000*/ 	.byte	0x04, 0x37
        /*0002*/ 	.short	(.L_7 - .L_6)
.L_6:
        /*0004*/ 	.word	0x00000082


	//----- nvinfo : EIATTR_KPARAM_INFO
	.align		4
.L_7:
        /*0008*/ 	.byte	0x04, 0x17
        /*000a*/ 	.short	(.L_9 - .L_8)
.L_8:
        /*000c*/ 	.word	0x00000000
        /*0010*/ 	.short	0x0001
        /*0012*/ 	.short	0x0008
        /*0014*/ 	.byte	0x00, 0xf0, 0x11, 0x00


	//----- nvinfo : EIATTR_KPARAM_INFO
	.align		4
.L_9:
        /*0018*/ 	.byte	0x04, 0x17
        /*001a*/ 	.short	(.L_11 - .L_10)
.L_10:
        /*001c*/ 	.word	0x00000000
        /*0020*/ 	.short	0x0000
        /*0022*/ 	.short	0x0000
        /*0024*/ 	.byte	0x00, 0xf5, 0x21, 0x00


	//----- nvinfo : EIATTR_SPARSE_MMA_MASK
	.align		4
.L_11:
        /*0028*/ 	.byte	0x03, 0x50
        /*002a*/ 	.short	0x0000


	//----- nvinfo : EIATTR_MAXREG_COUNT
	.align		4
        /*002c*/ 	.byte	0x03, 0x1b
        /*002e*/ 	.short	0x00ff


	//----- nvinfo : EIATTR_MERCURY_ISA_VERSION
	.align		4
        /*0030*/ 	.byte	0x03, 0x5f
        /*0032*/ 	.short	0x0101


	//----- nvinfo : EIATTR_VRC_CTA_INIT_COUNT
	.align		4
        /*0034*/ 	.byte	0x02, 0x4a
	.zero		1
	.zero		1


	//----- nvinfo : EIATTR_EXIT_INSTR_OFFSETS
	.align		4
        /*0038*/ 	.byte	0x04, 0x1c
        /*003a*/ 	.short	(.L_13 - .L_12)


	//   ....[0]....
.L_12:
        /*003c*/ 	.word	0x00000070


	//   ....[1]....
        /*0040*/ 	.word	0x000000e0


	//----- nvinfo : EIATTR_CBANK_PARAM_SIZE
	.align		4
.L_13:
        /*0044*/ 	.byte	0x03, 0x19
        /*0046*/ 	.short	0x000c


	//----- nvinfo : EIATTR_PARAM_CBANK
	.align		4
        /*0048*/ 	.byte	0x04, 0x0a
        /*004a*/ 	.short	(.L_15 - .L_14)
	.align		4
.L_14:
        /*004c*/ 	.word	index@(.nv.constant0._Z10gpu_kernelPfi)
        /*0050*/ 	.short	0x0380
        /*0052*/ 	.short	0x000c


	//----- nvinfo : EIATTR_SW_WAR
	.align		4
.L_15:
        /*0054*/ 	.byte	0x04, 0x36
        /*0056*/ 	.short	(.L_17 - .L_16)
.L_16:
        /*0058*/ 	.word	0x00000008
.L_17:


//--------------------- .nv.callgraph             --------------------------
	.section	.nv.callgraph,"",@"SHT_CUDA_CALLGRAPH"
	.align	4
	.sectionentsize	8
	.align		4
        /*0000*/ 	.word	0x00000000
	.align		4
        /*0004*/ 	.word	0xffffffff
	.align		4
        /*0008*/ 	.word	0x00000000
	.align		4
        /*000c*/ 	.word	0xfffffffe
	.align		4
        /*0010*/ 	.word	0x00000000
	.align		4
        /*0014*/ 	.word	0xfffffffd
	.align		4
        /*0018*/ 	.word	0x00000000
	.align		4
        /*001c*/ 	.word	0xfffffffc


//--------------------- .text._Z10gpu_kernelPfi   --------------------------
	.section	.text._Z10gpu_kernelPfi,"ax",@progbits
	.align	128
        .global         _Z10gpu_kernelPfi
        .type           _Z10gpu_kernelPfi,@function
        .size           _Z10gpu_kernelPfi,(.L_x_1 - _Z10gpu_kernelPfi)
        .other          _Z10gpu_kernelPfi,@"STO_CUDA_ENTRY STV_DEFAULT"
_Z10gpu_kernelPfi:
.text._Z10gpu_kernelPfi:
[----:B------:R-:W-:Y:S01]  /*0000*/  LDC R1, c[0x0][0x37c] ;  /* 0x0000df00ff017b82 */ /* 0x000fe20000000800 */
[----:B------:R-:W0:Y:S07]  /*0010*/  S2R R0, SR_TID.X ;  /* 0x0000000000007919 */ /* 0x000e2e0000002100 */
[----:B------:R-:W0:Y:S01]  /*0020*/  S2UR UR4, SR_CTAID.X ;  /* 0x00000000000479c3 */ /* 0x000e220000002500 */
[----:B------:R-:W1:Y:S07]  /*0030*/  LDCU UR5, c[0x0][0x388] ;  /* 0x00007100ff0577ac */ /* 0x000e6e0008000800 */
[----:B------:R-:W0:Y:S02]  /*0040*/  LDC R5, c[0x0][0x360] ;  /* 0x0000d800ff057b82 */ /* 0x000e240000000800 */
[----:B0-----:R-:W-:-:S05]  /*0050*/  IMAD R5, R5, UR4, R0 ;  /* 0x0000000405057c24 */ /* 0x001fca000f8e0200 */
[----:B-1----:R-:W-:-:S13]  /*0060*/  ISETP.GE.AND P0, PT, R5, UR5, PT ;  /* 0x0000000505007c0c */ /* 0x002fda000bf06270 */
[----:B------:R-:W-:Y:S05]  /*0070*/  @P0 EXIT ;  /* 0x000000000000094d */ /* 0x000fea0003800000 */
[----:B------:R-:W0:Y:S01]  /*0080*/  LDC.64 R2, c[0x0][0x380] ;  /* 0x0000e000ff027b82 */ /* 0x000e220000000a00 */
[----:B------:R-:W1:Y:S01]  /*0090*/  LDCU.64 UR4, c[0x0][0x358] ;  /* 0x00006b00ff0477ac */ /* 0x000e620008000a00 */
[----:B0-----:R-:W-:-:S05]  /*00a0*/  IMAD.WIDE R2, R5, 0x4, R2 ;  /* 0x0000000405027825 */ /* 0x001fca00078e0202 */
[----:B-1----:R-:W2:Y:S02]  /*00b0*/  LDG.E R0, desc[UR4][R2.64] ;  /* 0x0000000402007981 */ /* 0x002ea4000c1e1900 */
[----:B--2---:R-:W-:-:S05]  /*00c0*/  FADD R5, R0, R0 ;  /* 0x0000000000057221 */ /* 0x004fca0000000000 */
[----:B------:R-:W-:Y:S01]  /*00d0*/  STG.E desc[UR4][R2.64], R5 ;  /* 0x0000000502007986 */ /* 0x000fe2000c101904 */
[----:B------:R-:W-:Y:S05]  /*00e0*/  EXIT ;  /* 0x000000000000794d */ /* 0x000fea0003800000 */
.L_x_0:
[----:B------:R-:W-:-:S00]  /*00f0*/  BRA `(.L_x_0) ;  /* 0xfffffffc00fc7947 */ /* 0x000fc0000383ffff */
[----:B------:R-:W-:-:S00]  /*0100*/  NOP ;  /* 0x0000000000007918 */ /* 0x000fc00000000000 */
[----:B------:R-:W-:-:S00]  /*0110*/  NOP ;  /* 0x0000000000007918 */ /* 0x000fc00000000000 */
[----:B------:R-:W-:-:S00]  /*0120*/  NOP ;  /* 0x0000000000007918 */ /* 0x000fc00000000000 */
[----:B------:R-:W-:-:S00]  /*0130*/  NOP ;  /* 0x0000000000007918 */ /* 0x000fc00000000000 */
[----:B------:R-:W-:-:S00]  /*0140*/  NOP ;  /* 0x0000000000007918 */ /* 0x000fc00000000000 */
[----:B------:R-:W-:-:S00]  /*0150*/  NOP ;  /* 0x0000000000007918 */ /* 0x000fc00000000000 */
[----:B------:R-:W-:-:S00]  /*0160*/  NOP ;  /* 0x0000000000007918 */ /* 0x000fc00000000000 */
[----:B------:R-:W-:-:S00]  /*0170*/  NOP ;  /* 0x0000000000007918 */ /* 0x000fc00000000000 */
.L_x_1:


//--------------------- .nv.shared.reserved.0     --------------------------
	.section	.nv.shared.reserved.0,"aw",@nobits
	.weak		__nv_reservedSMEM_offset_0_alias
	.size		__nv_reservedSMEM_offset_0_alias, 0, 64
	.other		__nv_reservedSMEM_offset_0_alias,@"STO_CUDA_RESERVED_SHARED STV_DEFAULT"
__nv_reservedSMEM_offset_0_alias:
	.zero		0
	.zero		64


//--------------------- .nv.constant0._Z10gpu_kernelPfi --------------------------
	.section	.nv.constant0._Z10gpu_kernelPfi,"a",@progbits
	.sectionflags	@""
	.align	4
.nv.constant0._Z10gpu_kernelPfi:
	.zero		908


//--------------------- SYMBOLS --------------------------

	.type		.nv.reservedSmem.offset0,@object
	.size		.nv.reservedSmem.offset0,0x4
